//
// Generated by NVIDIA NVVM Compiler
//
// Compiler Build ID: CL-36424714
// Cuda compilation tools, release 13.0, V13.0.88
// Based on NVVM 20.0.0
//

.version 9.0
.target sm_100
.address_size 64

	// .globl	_Z21EfficientPrefixSumUltPfS_iS_
.global .align 4 .u32 blockCounter;
.global .align 8 .u64 flags;
.global .align 4 .u32 BLOCK_SIZE = 256;
// _ZZ21EfficientPrefixSumUltPfS_iS_E8s_blk_id has been demoted
// _ZZ21EfficientPrefixSumUltPfS_iS_E14s_previous_sum has been demoted
.extern .shared .align 16 .b8 s_data[];

.visible .entry _Z21EfficientPrefixSumUltPfS_iS_(
	.param .u64 .ptr .align 1 _Z21EfficientPrefixSumUltPfS_iS__param_0,
	.param .u64 .ptr .align 1 _Z21EfficientPrefixSumUltPfS_iS__param_1,
	.param .u32 _Z21EfficientPrefixSumUltPfS_iS__param_2,
	.param .u64 .ptr .align 1 _Z21EfficientPrefixSumUltPfS_iS__param_3
)
{
	.reg .pred 	%p<21>;
	.reg .b32 	%r<58>;
	.reg .b32 	%f<21>;
	.reg .b64 	%rd<21>;
	// demoted variable
	.shared .align 4 .u32 _ZZ21EfficientPrefixSumUltPfS_iS_E8s_blk_id;
	// demoted variable
	.shared .align 4 .f32 _ZZ21EfficientPrefixSumUltPfS_iS_E14s_previous_sum;
	ld.param.u64 	%rd2, [_Z21EfficientPrefixSumUltPfS_iS__param_0];
	ld.param.u64 	%rd4, [_Z21EfficientPrefixSumUltPfS_iS__param_1];
	ld.param.u32 	%r19, [_Z21EfficientPrefixSumUltPfS_iS__param_2];
	ld.param.u64 	%rd3, [_Z21EfficientPrefixSumUltPfS_iS__param_3];
	cvta.to.global.u64 	%rd1, %rd4;
	mov.u32 	%r1, %tid.x;
	setp.ne.s32 	%p1, %r1, 0;
	@%p1 bra 	$L__BB0_2;
	atom.global.add.u32 	%r20, [blockCounter], 1;
	st.shared.u32 	[_ZZ21EfficientPrefixSumUltPfS_iS_E8s_blk_id], %r20;
$L__BB0_2:
	bar.sync 	0;
	mov.u32 	%r2, %ntid.x;
	ld.shared.u32 	%r21, [_ZZ21EfficientPrefixSumUltPfS_iS_E8s_blk_id];
	mad.lo.s32 	%r3, %r21, %r2, %r1;
	setp.ge.s32 	%p2, %r3, %r19;
	mov.f32 	%f19, 0f00000000;
	@%p2 bra 	$L__BB0_4;
	cvta.to.global.u64 	%rd5, %rd2;
	mul.wide.s32 	%rd6, %r3, 4;
	add.s64 	%rd7, %rd5, %rd6;
	ld.global.f32 	%f19, [%rd7];
$L__BB0_4:
	setp.ge.s32 	%p3, %r3, %r19;
	shl.b32 	%r22, %r1, 2;
	mov.u32 	%r23, s_data;
	add.s32 	%r4, %r23, %r22;
	st.shared.f32 	[%r4], %f19;
	bar.sync 	0;
	@%p3 bra 	$L__BB0_28;
	setp.lt.u32 	%p4, %r2, 2;
	@%p4 bra 	$L__BB0_10;
	shl.b32 	%r25, %r1, 1;
	add.s32 	%r5, %r25, 2;
	mov.b32 	%r54, 1;
$L__BB0_7:
	mul.lo.s32 	%r7, %r54, %r5;
	add.s32 	%r26, %r7, -1;
	setp.ge.u32 	%p5, %r26, %r2;
	@%p5 bra 	$L__BB0_9;
	sub.s32 	%r27, %r7, %r54;
	shl.b32 	%r28, %r27, 2;
	add.s32 	%r30, %r23, %r28;
	ld.shared.f32 	%f6, [%r30+-4];
	shl.b32 	%r31, %r54, 2;
	add.s32 	%r32, %r30, %r31;
	ld.shared.f32 	%f7, [%r32+-4];
	add.f32 	%f8, %f6, %f7;
	st.shared.f32 	[%r32+-4], %f8;
$L__BB0_9:
	bar.sync 	0;
	shl.b32 	%r54, %r54, 1;
	setp.lt.u32 	%p6, %r54, %r2;
	@%p6 bra 	$L__BB0_7;
$L__BB0_10:
	setp.ne.s32 	%p7, %r1, 0;
	mov.u32 	%r33, %ctaid.x;
	mov.u32 	%r34, %nctaid.x;
	setp.ge.u32 	%p8, %r33, %r34;
	shl.b32 	%r36, %r2, 2;
	add.s32 	%r10, %r23, %r36;
	or.pred  	%p9, %p7, %p8;
	@%p9 bra 	$L__BB0_12;
	ld.shared.f32 	%f9, [%r10+-4];
	add.f32 	%f10, %f19, %f9;
	cvta.to.global.u64 	%rd8, %rd3;
	mul.wide.u32 	%rd9, %r33, 4;
	add.s64 	%rd10, %rd8, %rd9;
	st.global.f32 	[%rd10], %f10;
	bra.uni 	$L__BB0_13;
$L__BB0_12:
	setp.ne.s32 	%p10, %r1, 0;
	@%p10 bra 	$L__BB0_14;
$L__BB0_13:
	mov.b32 	%r38, 0;
	st.shared.u32 	[%r10+-4], %r38;
$L__BB0_14:
	bar.sync 	0;
	setp.lt.u32 	%p11, %r2, 2;
	@%p11 bra 	$L__BB0_19;
	shl.b32 	%r39, %r1, 1;
	add.s32 	%r11, %r39, 2;
	mov.u32 	%r55, %r2;
$L__BB0_16:
	shr.u32 	%r13, %r55, 1;
	mul.lo.s32 	%r14, %r13, %r11;
	add.s32 	%r40, %r14, -1;
	setp.ge.u32 	%p12, %r40, %r2;
	@%p12 bra 	$L__BB0_18;
	shl.b32 	%r41, %r14, 2;
	add.s32 	%r43, %r23, %r41;
	ld.shared.f32 	%f11, [%r43+-4];
	sub.s32 	%r44, %r14, %r13;
	shl.b32 	%r45, %r44, 2;
	add.s32 	%r46, %r23, %r45;
	ld.shared.f32 	%f12, [%r46+-4];
	add.f32 	%f13, %f11, %f12;
	st.shared.f32 	[%r43+-4], %f13;
	st.shared.f32 	[%r46+-4], %f11;
$L__BB0_18:
	bar.sync 	0;
	setp.gt.u32 	%p13, %r55, 3;
	mov.u32 	%r55, %r13;
	@%p13 bra 	$L__BB0_16;
$L__BB0_19:
	setp.ne.s32 	%p14, %r1, 0;
	@%p14 bra 	$L__BB0_26;
	ld.shared.u32 	%r15, [_ZZ21EfficientPrefixSumUltPfS_iS_E8s_blk_id];
	setp.eq.s32 	%p15, %r15, 0;
	mov.b32 	%r57, 0;
	@%p15 bra 	$L__BB0_23;
	mov.u32 	%r57, %r15;
$L__BB0_22:
	ld.global.u64 	%rd11, [flags];
	mul.wide.s32 	%rd12, %r57, 4;
	add.s64 	%rd13, %rd11, %rd12;
	atom.or.b32 	%r48, [%rd13+-4], 0;
	setp.eq.s32 	%p16, %r48, 0;
	ld.shared.u32 	%r57, [_ZZ21EfficientPrefixSumUltPfS_iS_E8s_blk_id];
	setp.ne.s32 	%p17, %r57, 0;
	and.pred  	%p18, %p16, %p17;
	@%p18 bra 	$L__BB0_22;
$L__BB0_23:
	setp.lt.s32 	%p19, %r57, 1;
	mov.f32 	%f20, 0f00000000;
	@%p19 bra 	$L__BB0_25;
	mad.lo.s32 	%r50, %r57, %r2, -1;
	mul.wide.u32 	%rd14, %r50, 4;
	add.s64 	%rd15, %rd1, %rd14;
	ld.global.f32 	%f20, [%rd15];
$L__BB0_25:
	st.shared.f32 	[_ZZ21EfficientPrefixSumUltPfS_iS_E14s_previous_sum], %f20;
$L__BB0_26:
	bar.sync 	0;
	ld.shared.f32 	%f15, [%r4];
	add.f32 	%f16, %f19, %f15;
	ld.shared.f32 	%f17, [_ZZ21EfficientPrefixSumUltPfS_iS_E14s_previous_sum];
	add.f32 	%f18, %f16, %f17;
	mul.wide.s32 	%rd16, %r3, 4;
	add.s64 	%rd17, %rd1, %rd16;
	st.global.f32 	[%rd17], %f18;
	add.s32 	%r51, %r2, -1;
	setp.ne.s32 	%p20, %r1, %r51;
	@%p20 bra 	$L__BB0_28;
	membar.gl;
	ld.global.u64 	%rd18, [flags];
	ld.shared.u32 	%r52, [_ZZ21EfficientPrefixSumUltPfS_iS_E8s_blk_id];
	mul.wide.s32 	%rd19, %r52, 4;
	add.s64 	%rd20, %rd18, %rd19;
	atom.add.u32 	%r53, [%rd20], 1;
$L__BB0_28:
	ret;

}
	// .globl	_Z18AdjustStreamValuesPfS_iii
.visible .entry _Z18AdjustStreamValuesPfS_iii(
	.param .u64 .ptr .align 1 _Z18AdjustStreamValuesPfS_iii_param_0,
	.param .u64 .ptr .align 1 _Z18AdjustStreamValuesPfS_iii_param_1,
	.param .u32 _Z18AdjustStreamValuesPfS_iii_param_2,
	.param .u32 _Z18AdjustStreamValuesPfS_iii_param_3,
	.param .u32 _Z18AdjustStreamValuesPfS_iii_param_4
)
{
	.reg .pred 	%p<4>;
	.reg .b32 	%r<10>;
	.reg .b32 	%f<4>;
	.reg .b64 	%rd<9>;

	ld.param.u64 	%rd1, [_Z18AdjustStreamValuesPfS_iii_param_0];
	ld.param.u64 	%rd2, [_Z18AdjustStreamValuesPfS_iii_param_1];
	ld.param.u32 	%r4, [_Z18AdjustStreamValuesPfS_iii_param_2];
	ld.param.u32 	%r2, [_Z18AdjustStreamValuesPfS_iii_param_3];
	ld.param.u32 	%r3, [_Z18AdjustStreamValuesPfS_iii_param_4];
	mov.u32 	%r5, %tid.x;
	mov.u32 	%r6, %ctaid.x;
	mov.u32 	%r7, %ntid.x;
	mad.lo.s32 	%r1, %r6, %r7, %r5;
	setp.ge.s32 	%p1, %r1, %r4;
	setp.lt.s32 	%p2, %r3, 1;
	or.pred  	%p3, %p1, %p2;
	@%p3 bra 	$L__BB1_2;
	cvta.to.global.u64 	%rd3, %rd2;
	cvta.to.global.u64 	%rd4, %rd1;
	add.s32 	%r8, %r3, -1;
	mul.wide.u32 	%rd5, %r8, 4;
	add.s64 	%rd6, %rd3, %rd5;
	ld.global.f32 	%f1, [%rd6];
	mad.lo.s32 	%r9, %r3, %r2, %r1;
	mul.wide.s32 	%rd7, %r9, 4;
	add.s64 	%rd8, %rd4, %rd7;
	ld.global.f32 	%f2, [%rd8];
	add.f32 	%f3, %f1, %f2;
	st.global.f32 	[%rd8], %f3;
$L__BB1_2:
	ret;

}


// ===== COMPILED SASS (sm_100) =====

	.target	sm_100

	.elftype	@"ET_EXEC"


//--------------------- .note.nv.tkinfo           --------------------------
	.section	.note.nv.tkinfo,"",@"SHT_NOTE"
	.sectionflags	@"SHF_NOTE_NV_TKINFO"
	.tkinfo
        /*0018*/ 	.word	0x00000002
        /*0030*/ 	.string	""
        /*0030*/ 	.string	"ptxas"
        /*0030*/ 	.string	"Cuda compilation tools, release 13.0, V13.0.88"
        /*0030*/ 	.string	"Build cuda_13.0.r13.0/compiler.36424714_0"
        /*0030*/ 	.string	"-arch sm_100 -m 64 "



//--------------------- .note.nv.cuinfo           --------------------------
	.section	.note.nv.cuinfo,"",@"SHT_NOTE"
	.sectionflags	@"SHF_NOTE_NV_CUINFO"
        /*0018*/ 	.short	0x0002
        /*001a*/ 	.short	0x0064
        /*001c*/ 	.short	0x0082
	.zero		2


//--------------------- .nv.info                  --------------------------
	.section	.nv.info,"",@"SHT_CUDA_INFO"
	.align	4


	//----- nvinfo : EIATTR_REGCOUNT
	.align		4
        /*0000*/ 	.byte	0x04, 0x2f
        /*0002*/ 	.short	(.L_4 - .L_3)
	.align		4
.L_3:
        /*0004*/ 	.word	index@(_Z21EfficientPrefixSumUltPfS_iS_)
        /*0008*/ 	.word	0x00000011


	//----- nvinfo : EIATTR_FRAME_SIZE
	.align		4
.L_4:
        /*000c*/ 	.byte	0x04, 0x11
        /*000e*/ 	.short	(.L_6 - .L_5)
	.align		4
.L_5:
        /*0010*/ 	.word	index@(_Z21EfficientPrefixSumUltPfS_iS_)
        /*0014*/ 	.word	0x00000000


	//----- nvinfo : EIATTR_REGCOUNT
	.align		4
.L_6:
        /*0018*/ 	.byte	0x04, 0x2f
        /*001a*/ 	.short	(.L_8 - .L_7)
	.align		4
.L_7:
        /*001c*/ 	.word	index@(_Z18AdjustStreamValuesPfS_iii)
        /*0020*/ 	.word	0x0000000c


	//----- nvinfo : EIATTR_FRAME_SIZE
	.align		4
.L_8:
        /*0024*/ 	.byte	0x04, 0x11
        /*0026*/ 	.short	(.L_10 - .L_9)
	.align		4
.L_9:
        /*0028*/ 	.word	index@(_Z18AdjustStreamValuesPfS_iii)
        /*002c*/ 	.word	0x00000000


	//----- nvinfo : EIATTR_MIN_STACK_SIZE
	.align		4
.L_10:
        /*0030*/ 	.byte	0x04, 0x12
        /*0032*/ 	.short	(.L_12 - .L_11)
	.align		4
.L_11:
        /*0034*/ 	.word	index@(_Z18AdjustStreamValuesPfS_iii)
        /*0038*/ 	.word	0x00000000


	//----- nvinfo : EIATTR_MIN_STACK_SIZE
	.align		4
.L_12:
        /*003c*/ 	.byte	0x04, 0x12
        /*003e*/ 	.short	(.L_14 - .L_13)
	.align		4
.L_13:
        /*0040*/ 	.word	index@(_Z21EfficientPrefixSumUltPfS_iS_)
        /*0044*/ 	.word	0x00000000
.L_14:


//--------------------- .nv.compat                --------------------------
	.section	.nv.compat,"",@"SHT_CUDA_COMPAT_INFO"
	.align	4
        /*0000*/ 	.byte	0x02, 0x09, 0x00, 0x00, 0x02, 0x02, 0x01, 0x00, 0x02, 0x05, 0x05, 0x00, 0x03, 0x07, 0x01, 0x01
        /*0010*/ 	.byte	0x02, 0x03, 0x00, 0x00, 0x02, 0x06, 0x01, 0x00, 0x04, 0x0b, 0x08, 0x00, 0x09, 0x00, 0x00, 0x00
        /*0020*/ 	.byte	0x00, 0x00, 0x00, 0x00


//--------------------- .nv.info._Z18AdjustStreamValuesPfS_iii --------------------------
	.section	.nv.info._Z18AdjustStreamValuesPfS_iii,"",@"SHT_CUDA_INFO"
	.sectionflags	@""
	.align	4


	//----- nvinfo : EIATTR_CUDA_API_VERSION
	.align		4
        /*0000*/ 	.byte	0x04, 0x37
        /*0002*/ 	.short	(.L_16 - .L_15)
.L_15:
        /*0004*/ 	.word	0x00000082


	//----- nvinfo : EIATTR_KPARAM_INFO
	.align		4
.L_16:
        /*0008*/ 	.byte	0x04, 0x17
        /*000a*/ 	.short	(.L_18 - .L_17)
.L_17:
        /*000c*/ 	.word	0x00000000
        /*0010*/ 	.short	0x0004
        /*0012*/ 	.short	0x0018
        /*0014*/ 	.byte	0x00, 0xf0, 0x11, 0x00


	//----- nvinfo : EIATTR_KPARAM_INFO
	.align		4
.L_18:
        /*0018*/ 	.byte	0x04, 0x17
        /*001a*/ 	.short	(.L_20 - .L_19)
.L_19:
        /*001c*/ 	.word	0x00000000
        /*0020*/ 	.short	0x0003
        /*0022*/ 	.short	0x0014
        /*0024*/ 	.byte	0x00, 0xf0, 0x11, 0x00


	//----- nvinfo : EIATTR_KPARAM_INFO
	.align		4
.L_20:
        /*0028*/ 	.byte	0x04, 0x17
        /*002a*/ 	.short	(.L_22 - .L_21)
.L_21:
        /*002c*/ 	.word	0x00000000
        /*0030*/ 	.short	0x0002
        /*0032*/ 	.short	0x0010
        /*0034*/ 	.byte	0x00, 0xf0, 0x11, 0x00


	//----- nvinfo : EIATTR_KPARAM_INFO
	.align		4
.L_22:
        /*0038*/ 	.byte	0x04, 0x17
        /*003a*/ 	.short	(.L_24 - .L_23)
.L_23:
        /*003c*/ 	.word	0x00000000
        /*0040*/ 	.short	0x0001
        /*0042*/ 	.short	0x0008
        /*0044*/ 	.byte	0x00, 0xf5, 0x21, 0x00


	//----- nvinfo : EIATTR_KPARAM_INFO
	.align		4
.L_24:
        /*0048*/ 	.byte	0x04, 0x17
        /*004a*/ 	.short	(.L_26 - .L_25)
.L_25:
        /*004c*/ 	.word	0x00000000
        /*0050*/ 	.short	0x0000
        /*0052*/ 	.short	0x0000
        /*0054*/ 	.byte	0x00, 0xf5, 0x21, 0x00


	//----- nvinfo : EIATTR_SPARSE_MMA_MASK
	.align		4
.L_26:
        /*0058*/ 	.byte	0x03, 0x50
        /*005a*/ 	.short	0x0000


	//----- nvinfo : EIATTR_MAXREG_COUNT
	.align		4
        /*005c*/ 	.byte	0x03, 0x1b
        /*005e*/ 	.short	0x00ff


	//----- nvinfo : EIATTR_MERCURY_ISA_VERSION
	.align		4
        /*0060*/ 	.byte	0x03, 0x5f
        /*0062*/ 	.short	0x0101


	//----- nvinfo : EIATTR_VRC_CTA_INIT_COUNT
	.align		4
        /*0064*/ 	.byte	0x02, 0x4a
	.zero		1
	.zero		1


	//----- nvinfo : EIATTR_EXIT_INSTR_OFFSETS
	.align		4
        /*0068*/ 	.byte	0x04, 0x1c
        /*006a*/ 	.short	(.L_28 - .L_27)


	//   ....[0]....
.L_27:
        /*006c*/ 	.word	0x00000090


	//   ....[1]....
        /*0070*/ 	.word	0x00000160


	//----- nvinfo : EIATTR_CBANK_PARAM_SIZE
	.align		4
.L_28:
        /*0074*/ 	.byte	0x03, 0x19
        /*0076*/ 	.short	0x001c


	//----- nvinfo : EIATTR_PARAM_CBANK
	.align		4
        /*0078*/ 	.byte	0x04, 0x0a
        /*007a*/ 	.short	(.L_30 - .L_29)
	.align		4
.L_29:
        /*007c*/ 	.word	index@(.nv.constant0._Z18AdjustStreamValuesPfS_iii)
        /*0080*/ 	.short	0x0380
        /*0082*/ 	.short	0x001c


	//----- nvinfo : EIATTR_SW_WAR
	.align		4
.L_30:
        /*0084*/ 	.byte	0x04, 0x36
        /*0086*/ 	.short	(.L_32 - .L_31)
.L_31:
        /*0088*/ 	.word	0x00000008
.L_32:


//--------------------- .nv.info._Z21EfficientPrefixSumUltPfS_iS_ --------------------------
	.section	.nv.info._Z21EfficientPrefixSumUltPfS_iS_,"",@"SHT_CUDA_INFO"
	.sectionflags	@""
	.align	4


	//----- nvinfo : EIATTR_CUDA_API_VERSION
	.align		4
        /*0000*/ 	.byte	0x04, 0x37
        /*0002*/ 	.short	(.L_34 - .L_33)
.L_33:
        /*0004*/ 	.word	0x00000082


	//----- nvinfo : EIATTR_KPARAM_INFO
	.align		4
.L_34:
        /*0008*/ 	.byte	0x04, 0x17
        /*000a*/ 	.short	(.L_36 - .L_35)
.L_35:
        /*000c*/ 	.word	0x00000000
        /*0010*/ 	.short	0x0003
        /*0012*/ 	.short	0x0018
        /*0014*/ 	.byte	0x00, 0xf5, 0x21, 0x00


	//----- nvinfo : EIATTR_KPARAM_INFO
	.align		4
.L_36:
        /*0018*/ 	.byte	0x04, 0x17
        /*001a*/ 	.short	(.L_38 - .L_37)
.L_37:
        /*001c*/ 	.word	0x00000000
        /*0020*/ 	.short	0x0002
        /*0022*/ 	.short	0x0010
        /*0024*/ 	.byte	0x00, 0xf0, 0x11, 0x00


	//----- nvinfo : EIATTR_KPARAM_INFO
	.align		4
.L_38:
        /*0028*/ 	.byte	0x04, 0x17
        /*002a*/ 	.short	(.L_40 - .L_39)
.L_39:
        /*002c*/ 	.word	0x00000000
        /*0030*/ 	.short	0x0001
        /*0032*/ 	.short	0x0008
        /*0034*/ 	.byte	0x00, 0xf5, 0x21, 0x00


	//----- nvinfo : EIATTR_KPARAM_INFO
	.align		4
.L_40:
        /*0038*/ 	.byte	0x04, 0x17
        /*003a*/ 	.short	(.L_42 - .L_41)
.L_41:
        /*003c*/ 	.word	0x00000000
        /*0040*/ 	.short	0x0000
        /*0042*/ 	.short	0x0000
        /*0044*/ 	.byte	0x00, 0xf5, 0x21, 0x00


	//----- nvinfo : EIATTR_SPARSE_MMA_MASK
	.align		4
.L_42:
        /*0048*/ 	.byte	0x03, 0x50
        /*004a*/ 	.short	0x0000


	//----- nvinfo : EIATTR_MAXREG_COUNT
	.align		4
        /*004c*/ 	.byte	0x03, 0x1b
        /*004e*/ 	.short	0x00ff


	//----- nvinfo : EIATTR_NUM_BARRIERS
	.align		4
        /*0050*/ 	.byte	0x02, 0x4c
        /*0052*/ 	.byte	0x01
	.zero		1


	//----- nvinfo : EIATTR_MERCURY_ISA_VERSION
	.align		4
        /*0054*/ 	.byte	0x03, 0x5f
        /*0056*/ 	.short	0x0101


	//----- nvinfo : EIATTR_VRC_CTA_INIT_COUNT
	.align		4
        /*0058*/ 	.byte	0x02, 0x4a
	.zero		1
	.zero		1


	//----- nvinfo : EIATTR_EXIT_INSTR_OFFSETS
	.align		4
        /*005c*/ 	.byte	0x04, 0x1c
        /*005e*/ 	.short	(.L_44 - .L_43)


	//   ....[0]....
.L_43:
        /*0060*/ 	.word	0x00000230


	//   ....[1]....
        /*0064*/ 	.word	0x000008c0


	//   ....[2]....
        /*0068*/ 	.word	0x00000970


	//----- nvinfo : EIATTR_CRS_STACK_SIZE
	.align		4
.L_44:
        /*006c*/ 	.byte	0x04, 0x1e
        /*006e*/ 	.short	(.L_46 - .L_45)
.L_45:
        /*0070*/ 	.word	0x00000000


	//----- nvinfo : EIATTR_CBANK_PARAM_SIZE
	.align		4
.L_46:
        /*0074*/ 	.byte	0x03, 0x19
        /*0076*/ 	.short	0x0020


	//----- nvinfo : EIATTR_PARAM_CBANK
	.align		4
        /*0078*/ 	.byte	0x04, 0x0a
        /*007a*/ 	.short	(.L_48 - .L_47)
	.align		4
.L_47:
        /*007c*/ 	.word	index@(.nv.constant0._Z21EfficientPrefixSumUltPfS_iS_)
        /*0080*/ 	.short	0x0380
        /*0082*/ 	.short	0x0020


	//----- nvinfo : EIATTR_SW_WAR
	.align		4
.L_48:
        /*0084*/ 	.byte	0x04, 0x36
        /*0086*/ 	.short	(.L_50 - .L_49)
.L_49:
        /*0088*/ 	.word	0x00000008
.L_50:


//--------------------- .nv.callgraph             --------------------------
	.section	.nv.callgraph,"",@"SHT_CUDA_CALLGRAPH"
	.align	4
	.sectionentsize	8
	.align		4
        /*0000*/ 	.word	0x00000000
	.align		4
        /*0004*/ 	.word	0xffffffff
	.align		4
        /*0008*/ 	.word	0x00000000
	.align		4
        /*000c*/ 	.word	0xfffffffe
	.align		4
        /*0010*/ 	.word	0x00000000
	.align		4
        /*0014*/ 	.word	0xfffffffd
	.align		4
        /*0018*/ 	.word	0x00000000
	.align		4
        /*001c*/ 	.word	0xfffffffc


//--------------------- .nv.constant4             --------------------------
	.section	.nv.constant4,"a",@progbits
	.align	8
	.align		8
.nv.constant4:
        /*0000*/ 	.dword	blockCounter
	.align		8
        /*0008*/ 	.dword	flags
	.align		8
        /*0010*/ 	.dword	BLOCK_SIZE


//--------------------- .text._Z18AdjustStreamValuesPfS_iii --------------------------
	.section	.text._Z18AdjustStreamValuesPfS_iii,"ax",@progbits
	.align	128
        .global         _Z18AdjustStreamValuesPfS_iii
        .type           _Z18AdjustStreamValuesPfS_iii,@function
        .size           _Z18AdjustStreamValuesPfS_iii,(.L_x_19 - _Z18AdjustStreamValuesPfS_iii)
        .other          _Z18AdjustStreamValuesPfS_iii,@"STO_CUDA_ENTRY STV_DEFAULT"
_Z18AdjustStreamValuesPfS_iii:
.text._Z18AdjustStreamValuesPfS_iii:
[----:B------:R-:W-:Y:S01]  /*0000*/  LDC R1, c[0x0][0x37c] ;  /* 0x0000df00ff017b82 */ /* 0x000fe20000000800 */
[----:B------:R-:W0:Y:S07]  /*0010*/  S2R R0, SR_TID.X ;  /* 0x0000000000007919 */ /* 0x000e2e0000002100 */
[----:B------:R-:W0:Y:S01]  /*0020*/  S2UR UR4, SR_CTAID.X ;  /* 0x00000000000479c3 */ /* 0x000e220000002500 */
[----:B------:R-:W1:Y:S07]  /*0030*/  LDCU UR5, c[0x0][0x390] ;  /* 0x00007200ff0577ac */ /* 0x000e6e0008000800 */
[----:B------:R-:W0:Y:S08]  /*0040*/  LDC R3, c[0x0][0x360] ;  /* 0x0000d800ff037b82 */ /* 0x000e300000000800 */
[----:B------:R-:W2:Y:S01]  /*0050*/  LDC R9, c[0x0][0x398] ;  /* 0x0000e600ff097b82 */ /* 0x000ea20000000800 */
[----:B0-----:R-:W-:Y:S01]  /*0060*/  IMAD R0, R3, UR4, R0 ;  /* 0x0000000403007c24 */ /* 0x001fe2000f8e0200 */
[----:B--2---:R-:W-:-:S04]  /*0070*/  ISETP.GE.AND P0, PT, R9, 0x1, PT ;  /* 0x000000010900780c */ /* 0x004fc80003f06270 */
[----:B-1----:R-:W-:-:S13]  /*0080*/  ISETP.GE.OR P0, PT, R0, UR5, !P0 ;  /* 0x0000000500007c0c */ /* 0x002fda000c706670 */
[----:B------:R-:W-:Y:S05]  /*0090*/  @P0 EXIT ;  /* 0x000000000000094d */ /* 0x000fea0003800000 */
[----:B------:R-:W0:Y:S01]  /*00a0*/  LDC.64 R2, c[0x0][0x388] ;  /* 0x0000e200ff027b82 */ /* 0x000e220000000a00 */
[----:B------:R-:W1:Y:S01]  /*00b0*/  LDCU UR6, c[0x0][0x394] ;  /* 0x00007280ff0677ac */ /* 0x000e620008000800 */
[C---:B------:R-:W-:Y:S01]  /*00c0*/  IADD3 R7, PT, PT, R9.reuse, -0x1, RZ ;  /* 0xffffffff09077810 */ /* 0x040fe20007ffe0ff */
[----:B------:R-:W2:Y:S05]  /*00d0*/  LDCU.64 UR4, c[0x0][0x358] ;  /* 0x00006b00ff0477ac */ /* 0x000eaa0008000a00 */
[----:B------:R-:W3:Y:S01]  /*00e0*/  LDC.64 R4, c[0x0][0x380] ;  /* 0x0000e000ff047b82 */ /* 0x000ee20000000a00 */
[----:B-1----:R-:W-:Y:S02]  /*00f0*/  IMAD R9, R9, UR6, R0 ;  /* 0x0000000609097c24 */ /* 0x002fe4000f8e0200 */
[----:B0-----:R-:W-:-:S06]  /*0100*/  IMAD.WIDE.U32 R2, R7, 0x4, R2 ;  /* 0x0000000407027825 */ /* 0x001fcc00078e0002 */
[----:B--2---:R-:W2:Y:S01]  /*0110*/  LDG.E R2, desc[UR4][R2.64] ;  /* 0x0000000402027981 */ /* 0x004ea2000c1e1900 */
[----:B---3--:R-:W-:-:S05]  /*0120*/  IMAD.WIDE R4, R9, 0x4, R4 ;  /* 0x0000000409047825 */ /* 0x008fca00078e0204 */
[----:B------:R-:W2:Y:S02]  /*0130*/  LDG.E R7, desc[UR4][R4.64] ;  /* 0x0000000404077981 */ /* 0x000ea4000c1e1900 */
[----:B--2---:R-:W-:-:S05]  /*0140*/  FADD R7, R2, R7 ;  /* 0x0000000702077221 */ /* 0x004fca0000000000 */
[----:B------:R-:W-:Y:S01]  /*0150*/  STG.E desc[UR4][R4.64], R7 ;  /* 0x0000000704007986 */ /* 0x000fe2000c101904 */
[----:B------:R-:W-:Y:S05]  /*0160*/  EXIT ;  /* 0x000000000000794d */ /* 0x000fea0003800000 */
.L_x_0:
[----:B------:R-:W-:-:S00]  /*0170*/  BRA `(.L_x_0) ;  /* 0xfffffffc00fc7947 */ /* 0x000fc0000383ffff */
[----:B------:R-:W-:-:S00]  /*0180*/  NOP ;  /* 0x0000000000007918 */ /* 0x000fc00000000000 */
[----:B------:R-:W-:-:S00]  /*0190*/  NOP ;  /* 0x0000000000007918 */ /* 0x000fc00000000000 */
[----:B------:R-:W-:-:S00]  /*01a0*/  NOP ;  /* 0x0000000000007918 */ /* 0x000fc00000000000 */
[----:B------:R-:W-:-:S00]  /*01b0*/  NOP ;  /* 0x0000000000007918 */ /* 0x000fc00000000000 */
[----:B------:R-:W-:-:S00]  /*01c0*/  NOP ;  /* 0x0000000000007918 */ /* 0x000fc00000000000 */
[----:B------:R-:W-:-:S00]  /*01d0*/  NOP ;  /* 0x0000000000007918 */ /* 0x000fc00000000000 */
[----:B------:R-:W-:-:S00]  /*01e0*/  NOP ;  /* 0x0000000000007918 */ /* 0x000fc00000000000 */
[----:B------:R-:W-:-:S00]  /*01f0*/  NOP ;  /* 0x0000000000007918 */ /* 0x000fc00000000000 */
.L_x_19:


//--------------------- .text._Z21EfficientPrefixSumUltPfS_iS_ --------------------------
	.section	.text._Z21EfficientPrefixSumUltPfS_iS_,"ax",@progbits
	.align	128
        .global         _Z21EfficientPrefixSumUltPfS_iS_
        .type           _Z21EfficientPrefixSumUltPfS_iS_,@function
        .size           _Z21EfficientPrefixSumUltPfS_iS_,(.L_x_20 - _Z21EfficientPrefixSumUltPfS_iS_)
        .other          _Z21EfficientPrefixSumUltPfS_iS_,@"STO_CUDA_ENTRY STV_DEFAULT"
_Z21EfficientPrefixSumUltPfS_iS_:
.text._Z21EfficientPrefixSumUltPfS_iS_:
[----:B------:R-:W-:Y:S01]  /*0000*/  LDC R1, c[0x0][0x37c] ;  /* 0x0000df00ff017b82 */ /* 0x000fe20000000800 */
[----:B------:R-:W0:Y:S01]  /*0010*/  S2R R0, SR_TID.X ;  /* 0x0000000000007919 */ /* 0x000e220000002100 */
[----:B------:R-:W-:Y:S01]  /*0020*/  MOV R6, 0x400 ;  /* 0x0000040000067802 */ /* 0x000fe20000000f00 */
[----:B------:R-:W1:Y:S01]  /*0030*/  LDCU.64 UR6, c[0x0][0x358] ;  /* 0x00006b00ff0677ac */ /* 0x000e620008000a00 */
[----:B------:R-:W-:Y:S01]  /*0040*/  BSSY.RECONVERGENT B0, `(.L_x_1) ;  /* 0x000000c000007945 */ /* 0x000fe20003800200 */
[----:B------:R-:W2:Y:S01]  /*0050*/  S2R R7, SR_CgaCtaId ;  /* 0x0000000000077919 */ /* 0x000ea20000008800 */
[----:B0-----:R-:W-:Y:S02]  /*0060*/  ISETP.NE.AND P0, PT, R0, RZ, PT ;  /* 0x000000ff0000720c */ /* 0x001fe40003f05270 */
[----:B--2---:R-:W-:-:S11]  /*0070*/  LEA R8, R7, R6, 0x18 ;  /* 0x0000000607087211 */ /* 0x004fd600078ec0ff */
[----:B-1----:R-:W-:Y:S05]  /*0080*/  @P0 BRA `(.L_x_2) ;  /* 0x00000000001c0947 */ /* 0x002fea0003800000 */
[----:B------:R-:W0:Y:S01]  /*0090*/  LDC.64 R2, c[0x4][RZ] ;  /* 0x01000000ff027b82 */ /* 0x000e220000000a00 */
[----:B------:R-:W-:-:S05]  /*00a0*/  IMAD.MOV.U32 R5, RZ, RZ, 0x1 ;  /* 0x00000001ff057424 */ /* 0x000fca00078e00ff */
[----:B0-----:R-:W2:Y:S02]  /*00b0*/  ATOMG.E.ADD.STRONG.GPU PT, R2, desc[UR6][R2.64], R5 ;  /* 0x80000005020279a8 */ /* 0x001ea400081ef106 */
[----:B------:R-:W0:Y:S01]  /*00c0*/  S2UR UR5, SR_CgaCtaId ;  /* 0x00000000000579c3 */ /* 0x000e220000008800 */
[----:B------:R-:W-:Y:S02]  /*00d0*/  UMOV UR4, 0x400 ;  /* 0x0000040000047882 */ /* 0x000fe40000000000 */
[----:B0-----:R-:W-:-:S09]  /*00e0*/  ULEA UR4, UR5, UR4, 0x18 ;  /* 0x0000000405047291 */ /* 0x001fd2000f8ec0ff */
[----:B--2---:R0:W-:Y:S03]  /*00f0*/  STS [UR4], R2 ;  /* 0x00000002ff007988 */ /* 0x0041e60008000804 */
.L_x_2:
[----:B------:R-:W-:Y:S05]  /*0100*/  BSYNC.RECONVERGENT B0 ;  /* 0x0000000000007941 */ /* 0x000fea0003800200 */
.L_x_1:
[----:B------:R-:W-:Y:S01]  /*0110*/  BAR.SYNC.DEFER_BLOCKING 0x0 ;  /* 0x0000000000007b1d */ /* 0x000fe20000010000 */
[----:B------:R-:W-:Y:S02]  /*0120*/  VIADD R6, R6, 0x10 ;  /* 0x0000001006067836 */ /* 0x000fe40000000000 */
[----:B------:R-:W-:-:S05]  /*0130*/  HFMA2 R5, -RZ, RZ, 0, 0 ;  /* 0x00000000ff057431 */ /* 0x000fca00000001ff */
[----:B------:R-:W1:Y:S01]  /*0140*/  LDC R3, c[0x0][0x360] ;  /* 0x0000d800ff037b82 */ /* 0x000e620000000800 */
[----:B------:R-:W2:Y:S01]  /*0150*/  LDCU UR4, c[0x0][0x390] ;  /* 0x00007200ff0477ac */ /* 0x000ea20008000800 */
[----:B------:R-:W-:Y:S01]  /*0160*/  LEA R6, R7, R6, 0x18 ;  /* 0x0000000607067211 */ /* 0x000fe200078ec0ff */
[----:B------:R-:W-:Y:S04]  /*0170*/  BSSY.RECONVERGENT B0, `(.L_x_3) ;  /* 0x0000009000007945 */ /* 0x000fe80003800200 */
[----:B------:R-:W-:Y:S01]  /*0180*/  IMAD R4, R0, 0x4, R6 ;  /* 0x0000000400047824 */ /* 0x000fe200078e0206 */
[----:B0-----:R-:W1:Y:S02]  /*0190*/  LDS R2, [R8] ;  /* 0x0000000008027984 */ /* 0x001e640000000800 */
[----:B-1----:R-:W-:-:S05]  /*01a0*/  IMAD R2, R2, R3, R0 ;  /* 0x0000000302027224 */ /* 0x002fca00078e0200 */
[----:B--2---:R-:W-:-:S13]  /*01b0*/  ISETP.GE.AND P0, PT, R2, UR4, PT ;  /* 0x0000000402007c0c */ /* 0x004fda000bf06270 */
[----:B------:R-:W-:Y:S05]  /*01c0*/  @P0 BRA `(.L_x_4) ;  /* 0x00000000000c0947 */ /* 0x000fea0003800000 */
[----:B------:R-:W0:Y:S02]  /*01d0*/  LDC.64 R8, c[0x0][0x380] ;  /* 0x0000e000ff087b82 */ /* 0x000e240000000a00 */
[----:B0-----:R-:W-:-:S05]  /*01e0*/  IMAD.WIDE R8, R2, 0x4, R8 ;  /* 0x0000000402087825 */ /* 0x001fca00078e0208 */
[----:B------:R0:W5:Y:S02]  /*01f0*/  LDG.E R5, desc[UR6][R8.64] ;  /* 0x0000000608057981 */ /* 0x000164000c1e1900 */
.L_x_4:
[----:B------:R-:W-:Y:S05]  /*0200*/  BSYNC.RECONVERGENT B0 ;  /* 0x0000000000007941 */ /* 0x000fea0003800200 */
.L_x_3:
[----:B-----5:R1:W-:Y:S01]  /*0210*/  STS [R4], R5 ;  /* 0x0000000504007388 */ /* 0x0203e20000000800 */
[----:B------:R-:W-:Y:S06]  /*0220*/  BAR.SYNC.DEFER_BLOCKING 0x0 ;  /* 0x0000000000007b1d */ /* 0x000fec0000010000 */
[----:B------:R-:W-:Y:S05]  /*0230*/  @P0 EXIT ;  /* 0x000000000000094d */ /* 0x000fea0003800000 */
[----:B------:R-:W2:Y:S01]  /*0240*/  S2R R13, SR_CTAID.X ;  /* 0x00000000000d7919 */ /* 0x000ea20000002500 */
[----:B------:R-:W-:-:S13]  /*0250*/  ISETP.GE.U32.AND P0, PT, R3, 0x2, PT ;  /* 0x000000020300780c */ /* 0x000fda0003f06070 */
[----:B------:R-:W-:Y:S05]  /*0260*/  @!P0 BRA `(.L_x_5) ;  /* 0x0000000000408947 */ /* 0x000fea0003800000 */
[----:B------:R-:W-:Y:S01]  /*0270*/  LEA R7, R0, 0x2, 0x1 ;  /* 0x0000000200077811 */ /* 0x000fe200078e08ff */
[----:B0-----:R-:W-:-:S07]  /*0280*/  IMAD.MOV.U32 R8, RZ, RZ, 0x1 ;  /* 0x00000001ff087424 */ /* 0x001fce00078e00ff */
.L_x_6:
[----:B------:R-:W-:-:S04]  /*0290*/  IMAD R9, R7, R8, RZ ;  /* 0x0000000807097224 */ /* 0x000fc800078e02ff */
[----:B------:R-:W-:-:S05]  /*02a0*/  VIADD R10, R9, 0xffffffff ;  /* 0xffffffff090a7836 */ /* 0x000fca0000000000 */
[----:B------:R-:W-:-:S13]  /*02b0*/  ISETP.GE.U32.AND P0, PT, R10, R3, PT ;  /* 0x000000030a00720c */ /* 0x000fda0003f06070 */
[----:B------:R-:W-:-:S05]  /*02c0*/  @!P0 IADD3 R9, PT, PT, R9, -R8, RZ ;  /* 0x8000000809098210 */ /* 0x000fca0007ffe0ff */
[----:B------:R-:W-:-:S04]  /*02d0*/  @!P0 IMAD R9, R9, 0x4, R6 ;  /* 0x0000000409098824 */ /* 0x000fc800078e0206 */
[C---:B------:R-:W-:Y:S01]  /*02e0*/  @!P0 IMAD R10, R8.reuse, 0x4, R9 ;  /* 0x00000004080a8824 */ /* 0x040fe200078e0209 */
[----:B------:R-:W-:Y:S01]  /*02f0*/  SHF.L.U32 R8, R8, 0x1, RZ ;  /* 0x0000000108087819 */ /* 0x000fe200000006ff */
[----:B------:R-:W-:Y:S04]  /*0300*/  @!P0 LDS R9, [R9+-0x4] ;  /* 0xfffffc0009098984 */ /* 0x000fe80000000800 */
[----:B------:R-:W0:Y:S02]  /*0310*/  @!P0 LDS R12, [R10+-0x4] ;  /* 0xfffffc000a0c8984 */ /* 0x000e240000000800 */
[----:B0-----:R-:W-:-:S05]  /*0320*/  @!P0 FADD R11, R9, R12 ;  /* 0x0000000c090b8221 */ /* 0x001fca0000000000 */
[----:B------:R3:W-:Y:S01]  /*0330*/  @!P0 STS [R10+-0x4], R11 ;  /* 0xfffffc0b0a008388 */ /* 0x0007e20000000800 */
[----:B------:R-:W-:Y:S01]  /*0340*/  BAR.SYNC.DEFER_BLOCKING 0x0 ;  /* 0x0000000000007b1d */ /* 0x000fe20000010000 */
[----:B------:R-:W-:-:S13]  /*0350*/  ISETP.GE.U32.AND P0, PT, R8, R3, PT ;  /* 0x000000030800720c */ /* 0x000fda0003f06070 */
[----:B---3--:R-:W-:Y:S05]  /*0360*/  @!P0 BRA `(.L_x_6) ;  /* 0xfffffffc00c88947 */ /* 0x008fea000383ffff */
.L_x_5:
[----:B------:R-:W2:Y:S01]  /*0370*/  LDCU UR4, c[0x0][0x370] ;  /* 0x00006e00ff0477ac */ /* 0x000ea20008000800 */
[----:B------:R-:W-:Y:S01]  /*0380*/  IMAD R7, R3, 0x4, R6 ;  /* 0x0000000403077824 */ /* 0x000fe200078e0206 */
[----:B------:R-:W-:Y:S04]  /*0390*/  BSSY.RECONVERGENT B1, `(.L_x_7) ;  /* 0x000000f000017945 */ /* 0x000fe80003800200 */
[----:B------:R-:W-:Y:S01]  /*03a0*/  BSSY.RELIABLE B0, `(.L_x_8) ;  /* 0x000000c000007945 */ /* 0x000fe20003800100 */
[----:B--2---:R-:W-:-:S04]  /*03b0*/  ISETP.GE.U32.AND P0, PT, R13, UR4, PT ;  /* 0x000000040d007c0c */ /* 0x004fc8000bf06070 */
[----:B------:R-:W-:-:S13]  /*03c0*/  ISETP.NE.OR P0, PT, R0, RZ, P0 ;  /* 0x000000ff0000720c */ /* 0x000fda0000705670 */
[----:B------:R-:W2:Y:S01]  /*03d0*/  @!P0 LDS R10, [R7+-0x4] ;  /* 0xfffffc00070a8984 */ /* 0x000ea20000000800 */
[----:B0-----:R-:W0:Y:S02]  /*03e0*/  @!P0 LDC.64 R8, c[0x0][0x398] ;  /* 0x0000e600ff088b82 */ /* 0x001e240000000a00 */
[----:B0-----:R-:W-:-:S04]  /*03f0*/  @!P0 IMAD.WIDE.U32 R8, R13, 0x4, R8 ;  /* 0x000000040d088825 */ /* 0x001fc800078e0008 */
[----:B--2---:R-:W-:-:S05]  /*0400*/  @!P0 FADD R11, R10, R5 ;  /* 0x000000050a0b8221 */ /* 0x004fca0000000000 */
[----:B------:R0:W-:Y:S01]  /*0410*/  @!P0 STG.E desc[UR6][R8.64], R11 ;  /* 0x0000000b08008986 */ /* 0x0001e2000c101906 */
[----:B------:R-:W-:Y:S05]  /*0420*/  @!P0 BRA `(.L_x_9) ;  /* 0x00000000000c8947 */ /* 0x000fea0003800000 */
[----:B------:R-:W-:-:S13]  /*0430*/  ISETP.NE.AND P0, PT, R0, RZ, PT ;  /* 0x000000ff0000720c */ /* 0x000fda0003f05270 */
[----:B------:R-:W-:Y:S05]  /*0440*/  @P0 BREAK.RELIABLE B0 ;  /* 0x0000000000000942 */ /* 0x000fea0003800100 */
[----:B------:R-:W-:Y:S05]  /*0450*/  @P0 BRA `(.L_x_10) ;  /* 0x0000000000080947 */ /* 0x000fea0003800000 */
.L_x_9:
[----:B------:R-:W-:Y:S05]  /*0460*/  BSYNC.RELIABLE B0 ;  /* 0x0000000000007941 */ /* 0x000fea0003800100 */
.L_x_8:
[----:B------:R2:W-:Y:S02]  /*0470*/  STS [R7+-0x4], RZ ;  /* 0xfffffcff07007388 */ /* 0x0005e40000000800 */
.L_x_10:
[----:B------:R-:W-:Y:S05]  /*0480*/  BSYNC.RECONVERGENT B1 ;  /* 0x0000000000017941 */ /* 0x000fea0003800200 */
.L_x_7:
[----:B------:R-:W-:Y:S05]  /*0490*/  WARPSYNC.ALL ;  /* 0x0000000000007948 */ /* 0x000fea0003800000 */
[----:B------:R-:W-:Y:S01]  /*04a0*/  BAR.SYNC.DEFER_BLOCKING 0x0 ;  /* 0x0000000000007b1d */ /* 0x000fe20000010000 */
[----:B------:R-:W-:Y:S02]  /*04b0*/  ISETP.GE.U32.AND P1, PT, R3, 0x2, PT ;  /* 0x000000020300780c */ /* 0x000fe40003f26070 */
[----:B------:R-:W-:-:S11]  /*04c0*/  ISETP.NE.AND P0, PT, R0, RZ, PT ;  /* 0x000000ff0000720c */ /* 0x000fd60003f05270 */
[----:B------:R-:W-:Y:S05]  /*04d0*/  @!P1 BRA `(.L_x_11) ;  /* 0x0000000000489947 */ /* 0x000fea0003800000 */
[----:B------:R-:W-:Y:S01]  /*04e0*/  LEA R14, R0, 0x2, 0x1 ;  /* 0x00000002000e7811 */ /* 0x000fe200078e08ff */
[----:B--2---:R-:W-:-:S07]  /*04f0*/  IMAD.MOV.U32 R7, RZ, RZ, R3 ;  /* 0x000000ffff077224 */ /* 0x004fce00078e0003 */
.L_x_12:
[----:B------:R-:W-:-:S05]  /*0500*/  SHF.R.U32.HI R13, RZ, 0x1, R7 ;  /* 0x00000001ff0d7819 */ /* 0x000fca0000011607 */
[----:B------:R-:W-:-:S05]  /*0510*/  IMAD R10, R14, R13, RZ ;  /* 0x0000000d0e0a7224 */ /* 0x000fca00078e02ff */
[----:B0-----:R-:W-:-:S04]  /*0520*/  IADD3 R8, PT, PT, R10, -0x1, RZ ;  /* 0xffffffff0a087810 */ /* 0x001fc80007ffe0ff */
[----:B------:R-:W-:-:S13]  /*0530*/  ISETP.GE.U32.AND P1, PT, R8, R3, PT ;  /* 0x000000030800720c */ /* 0x000fda0003f26070 */
[C---:B------:R-:W-:Y:S02]  /*0540*/  @!P1 IMAD.IADD R9, R10.reuse, 0x1, -R13 ;  /* 0x000000010a099824 */ /* 0x040fe400078e0a0d */
[----:B------:R-:W-:-:S03]  /*0550*/  @!P1 IMAD R8, R10, 0x4, R6 ;  /* 0x000000040a089824 */ /* 0x000fc600078e0206 */
[----:B------:R-:W-:Y:S02]  /*0560*/  @!P1 LEA R10, R9, R6, 0x2 ;  /* 0x00000006090a9211 */ /* 0x000fe400078e10ff */
[----:B------:R-:W-:Y:S04]  /*0570*/  @!P1 LDS R9, [R8+-0x4] ;  /* 0xfffffc0008099984 */ /* 0x000fe80000000800 */
[----:B------:R-:W0:Y:S02]  /*0580*/  @!P1 LDS R12, [R10+-0x4] ;  /* 0xfffffc000a0c9984 */ /* 0x000e240000000800 */
[----:B0-----:R-:W-:-:S05]  /*0590*/  @!P1 FADD R11, R9, R12 ;  /* 0x0000000c090b9221 */ /* 0x001fca0000000000 */
[----:B------:R3:W-:Y:S04]  /*05a0*/  @!P1 STS [R8+-0x4], R11 ;  /* 0xfffffc0b08009388 */ /* 0x0007e80000000800 */
[----:B------:R3:W-:Y:S01]  /*05b0*/  @!P1 STS [R10+-0x4], R9 ;  /* 0xfffffc090a009388 */ /* 0x0007e20000000800 */
[----:B------:R-:W-:Y:S01]  /*05c0*/  BAR.SYNC.DEFER_BLOCKING 0x0 ;  /* 0x0000000000007b1d */ /* 0x000fe20000010000 */
[----:B------:R-:W-:Y:S01]  /*05d0*/  ISETP.GT.U32.AND P1, PT, R7, 0x3, PT ;  /* 0x000000030700780c */ /* 0x000fe20003f24070 */
[----:B------:R-:W-:-:S12]  /*05e0*/  IMAD.MOV.U32 R7, RZ, RZ, R13 ;  /* 0x000000ffff077224 */ /* 0x000fd800078e000d */
[----:B---3--:R-:W-:Y:S05]  /*05f0*/  @P1 BRA `(.L_x_12) ;  /* 0xfffffffc00c01947 */ /* 0x008fea000383ffff */
.L_x_11:
[----:B------:R-:W-:Y:S05]  /*0600*/  @P0 BRA `(.L_x_13) ;  /* 0x0000000000740947 */ /* 0x000fea0003800000 */
[----:B--2---:R-:W0:Y:S01]  /*0610*/  S2R R7, SR_CgaCtaId ;  /* 0x0000000000077919 */ /* 0x004e220000008800 */
[----:B------:R-:W-:Y:S01]  /*0620*/  MOV R6, 0x400 ;  /* 0x0000040000067802 */ /* 0x000fe20000000f00 */
[----:B------:R-:W-:-:S03]  /*0630*/  IMAD.MOV.U32 R10, RZ, RZ, RZ ;  /* 0x000000ffff0a7224 */ /* 0x000fc600078e00ff */
[----:B0-----:R-:W-:-:S05]  /*0640*/  LEA R11, R7, R6, 0x18 ;  /* 0x00000006070b7211 */ /* 0x001fca00078ec0ff */
[----:B------:R-:W0:Y:S02]  /*0650*/  LDS R8, [R11] ;  /* 0x000000000b087984 */ /* 0x000e240000000800 */
[----:B0-----:R-:W-:-:S13]  /*0660*/  ISETP.NE.AND P0, PT, R8, RZ, PT ;  /* 0x000000ff0800720c */ /* 0x001fda0003f05270 */
[----:B------:R-:W-:Y:S05]  /*0670*/  @!P0 BRA `(.L_x_14) ;  /* 0x0000000000308947 */ /* 0x000fea0003800000 */
[----:B------:R-:W0:Y:S01]  /*0680*/  LDC.64 R6, c[0x4][0x8] ;  /* 0x01000200ff067b82 */ /* 0x000e220000000a00 */
[----:B------:R-:W-:Y:S01]  /*0690*/  BSSY B1, `(.L_x_14) ;  /* 0x000000a000017945 */ /* 0x000fe20003800000 */
[----:B------:R-:W-:-:S07]  /*06a0*/  MOV R10, R8 ;  /* 0x00000008000a7202 */ /* 0x000fce0000000f00 */
.L_x_15:
[----:B0-----:R-:W2:Y:S01]  /*06b0*/  LDG.E.64 R8, desc[UR6][R6.64] ;  /* 0x0000000606087981 */ /* 0x001ea2000c1e1b00 */
[----:B------:R-:W-:Y:S05]  /*06c0*/  YIELD ;  /* 0x0000000000007946 */ /* 0x000fea0003800000 */
[----:B--2---:R-:W-:-:S06]  /*06d0*/  IMAD.WIDE R8, R10, 0x4, R8 ;  /* 0x000000040a087825 */ /* 0x004fcc00078e0208 */
[----:B------:R-:W2:Y:S04]  /*06e0*/  ATOM.E.OR.STRONG.GPU PT, R8, desc[UR6][R8.64+-0x4], RZ ;  /* 0xfffffcff0808798a */ /* 0x000ea8000b1ef106 */
[----:B------:R-:W0:Y:S02]  /*06f0*/  LDS R10, [R11] ;  /* 0x000000000b0a7984 */ /* 0x000e240000000800 */
[----:B0-----:R-:W-:Y:S02]  /*0700*/  ISETP.NE.AND P0, PT, R10, RZ, PT ;  /* 0x000000ff0a00720c */ /* 0x001fe40003f05270 */
[----:B--2---:R-:W-:-:S13]  /*0710*/  ISETP.EQ.AND P1, PT, R8, RZ, PT ;  /* 0x000000ff0800720c */ /* 0x004fda0003f22270 */
[----:B------:R-:W-:Y:S05]  /*0720*/  @P0 BRA P1, `(.L_x_15) ;  /* 0xfffffffc00e00947 */ /* 0x000fea000083ffff */
[----:B------:R-:W-:Y:S05]  /*0730*/  BSYNC B1 ;  /* 0x0000000000017941 */ /* 0x000fea0003800000 */
.L_x_14:
[----:B------:R-:W-:Y:S01]  /*0740*/  ISETP.GE.AND P0, PT, R10, 0x1, PT ;  /* 0x000000010a00780c */ /* 0x000fe20003f06270 */
[----:B------:R-:W-:Y:S01]  /*0750*/  BSSY.RECONVERGENT B1, `(.L_x_16) ;  /* 0x0000007000017945 */ /* 0x000fe20003800200 */
[----:B------:R-:W-:-:S11]  /*0760*/  IMAD.MOV.U32 R6, RZ, RZ, RZ ;  /* 0x000000ffff067224 */ /* 0x000fd600078e00ff */
[----:B------:R-:W-:Y:S05]  /*0770*/  @!P0 BRA `(.L_x_17) ;  /* 0x0000000000108947 */ /* 0x000fea0003800000 */
[----:B------:R-:W0:Y:S01]  /*0780*/  LDC.64 R6, c[0x0][0x388] ;  /* 0x0000e200ff067b82 */ /* 0x000e220000000a00 */
[----:B------:R-:W-:-:S04]  /*0790*/  IMAD R9, R3, R10, -0x1 ;  /* 0xffffffff03097424 */ /* 0x000fc800078e020a */
[----:B0-----:R-:W-:-:S06]  /*07a0*/  IMAD.WIDE.U32 R6, R9, 0x4, R6 ;  /* 0x0000000409067825 */ /* 0x001fcc00078e0006 */
[----:B------:R0:W5:Y:S02]  /*07b0*/  LDG.E R6, desc[UR6][R6.64] ;  /* 0x0000000606067981 */ /* 0x000164000c1e1900 */
.L_x_17:
[----:B------:R-:W-:Y:S05]  /*07c0*/  BSYNC.RECONVERGENT B1 ;  /* 0x0000000000017941 */ /* 0x000fea0003800200 */
.L_x_16:
[----:B-----5:R3:W-:Y:S02]  /*07d0*/  STS [R11+0x4], R6 ;  /* 0x000004060b007388 */ /* 0x0207e40000000800 */
.L_x_13:
[----:B------:R-:W-:Y:S05]  /*07e0*/  WARPSYNC.ALL ;  /* 0x0000000000007948 */ /* 0x000fea0003800000 */
[----:B------:R-:W4:Y:S08]  /*07f0*/  S2UR UR5, SR_CgaCtaId ;  /* 0x00000000000579c3 */ /* 0x000f300000008800 */
[----:B------:R-:W-:Y:S01]  /*0800*/  BAR.SYNC.DEFER_BLOCKING 0x0 ;  /* 0x0000000000007b1d */ /* 0x000fe20000010000 */
[----:B------:R-:W-:-:S05]  /*0810*/  VIADD R3, R3, 0xffffffff ;  /* 0xffffffff03037836 */ /* 0x000fca0000000000 */
[----:B------:R-:W-:Y:S02]  /*0820*/  UMOV UR4, 0x400 ;  /* 0x0000040000047882 */ /* 0x000fe40000000000 */
[----:B0-23--:R-:W0:Y:S01]  /*0830*/  LDC.64 R6, c[0x0][0x388] ;  /* 0x0000e200ff067b82 */ /* 0x00de220000000a00 */
[----:B------:R-:W-:Y:S01]  /*0840*/  ISETP.NE.AND P0, PT, R0, R3, PT ;  /* 0x000000030000720c */ /* 0x000fe20003f05270 */
[----:B----4-:R-:W-:Y:S01]  /*0850*/  ULEA UR4, UR5, UR4, 0x18 ;  /* 0x0000000405047291 */ /* 0x010fe2000f8ec0ff */
[----:B-1----:R-:W1:Y:S01]  /*0860*/  LDS R4, [R4] ;  /* 0x0000000004047984 */ /* 0x002e620000000800 */
[----:B0-----:R-:W-:-:S07]  /*0870*/  IMAD.WIDE R2, R2, 0x4, R6 ;  /* 0x0000000402027825 */ /* 0x001fce00078e0206 */
[----:B------:R-:W0:Y:S01]  /*0880*/  LDS R8, [UR4+0x4] ;  /* 0x00000404ff087984 */ /* 0x000e220008000800 */
[----:B-1----:R-:W-:-:S04]  /*0890*/  FADD R5, R4, R5 ;  /* 0x0000000504057221 */ /* 0x002fc80000000000 */
[----:B0-----:R-:W-:-:S05]  /*08a0*/  FADD R5, R5, R8 ;  /* 0x0000000805057221 */ /* 0x001fca0000000000 */
[----:B------:R0:W-:Y:S01]  /*08b0*/  STG.E desc[UR6][R2.64], R5 ;  /* 0x0000000502007986 */ /* 0x0001e2000c101906 */
[----:B------:R-:W-:Y:S05]  /*08c0*/  @P0 EXIT ;  /* 0x000000000000094d */ /* 0x000fea0003800000 */
[----:B0-----:R-:W0:Y:S01]  /*08d0*/  LDC.64 R4, c[0x4][0x8] ;  /* 0x01000200ff047b82 */ /* 0x001e220000000a00 */
[----:B------:R-:W-:Y:S06]  /*08e0*/  MEMBAR.SC.GPU ;  /* 0x0000000000007992 */ /* 0x000fec0000002000 */
[----:B------:R-:W-:-:S00]  /*08f0*/  ERRBAR ;  /* 0x00000000000079ab */ /* 0x000fc00000000000 */
[----:B------:R-:W-:Y:S06]  /*0900*/  CGAERRBAR ;  /* 0x00000000000075ab */ /* 0x000fec0000000000 */
[----:B------:R-:W-:Y:S04]  /*0910*/  CCTL.IVALL ;  /* 0x00000000ff00798f */ /* 0x000fe80002000000 */
[----:B0-----:R-:W2:Y:S01]  /*0920*/  LDG.E.64 R2, desc[UR6][R4.64] ;  /* 0x0000000604027981 */ /* 0x001ea2000c1e1b00 */
[----:B------:R-:W-:-:S03]  /*0930*/  HFMA2 R9, -RZ, RZ, 0, 5.9604644775390625e-08 ;  /* 0x00000001ff097431 */ /* 0x000fc600000001ff */
[----:B------:R-:W2:Y:S02]  /*0940*/  LDS R7, [UR4] ;  /* 0x00000004ff077984 */ /* 0x000ea40008000800 */
[----:B--2---:R-:W-:-:S05]  /*0950*/  IMAD.WIDE R2, R7, 0x4, R2 ;  /* 0x0000000407027825 */ /* 0x004fca00078e0202 */
[----:B------:R-:W-:Y:S01]  /*0960*/  ATOM.E.ADD.STRONG.GPU PT, RZ, desc[UR6][R2.64], R9 ;  /* 0x8000000902ff798a */ /* 0x000fe200081ef106 */
[----:B------:R-:W-:Y:S05]  /*0970*/  EXIT ;  /* 0x000000000000794d */ /* 0x000fea0003800000 */
.L_x_18:
        /* <DEDUP_REMOVED lines=16> */
.L_x_20:


//--------------------- .nv.global.init           --------------------------
	.section	.nv.global.init,"aw",@progbits
	.align	4
.nv.global.init:
	.type		BLOCK_SIZE,@object
	.size		BLOCK_SIZE,(.L_2 - BLOCK_SIZE)
BLOCK_SIZE:
        /*0000*/ 	.byte	0x00, 0x01, 0x00, 0x00
.L_2:


//--------------------- .nv.shared._Z18AdjustStreamValuesPfS_iii --------------------------
	.section	.nv.shared._Z18AdjustStreamValuesPfS_iii,"aw",@nobits
	.sectionflags	@""
	.align	16
	.zero		1024


//--------------------- .nv.shared.reserved.0     --------------------------
	.section	.nv.shared.reserved.0,"aw",@nobits
	.weak		__nv_reservedSMEM_offset_0_alias
	.size		__nv_reservedSMEM_offset_0_alias, 0, 64
	.other		__nv_reservedSMEM_offset_0_alias,@"STO_CUDA_RESERVED_SHARED STV_DEFAULT"
__nv_reservedSMEM_offset_0_alias:
	.zero		0
	.zero		64


//--------------------- .nv.global                --------------------------
	.section	.nv.global,"aw",@nobits
	.align	8
.nv.global:
	.type		flags,@object
	.size		flags,(blockCounter - flags)
flags:
	.zero		8
	.type		blockCounter,@object
	.size		blockCounter,(.L_0 - blockCounter)
blockCounter:
	.zero		4
.L_0:


//--------------------- .nv.shared._Z21EfficientPrefixSumUltPfS_iS_ --------------------------
	.section	.nv.shared._Z21EfficientPrefixSumUltPfS_iS_,"aw",@nobits
	.sectionflags	@""
	.align	16
.nv.shared._Z21EfficientPrefixSumUltPfS_iS_:
	.zero		1040


//--------------------- .nv.constant0._Z18AdjustStreamValuesPfS_iii --------------------------
	.section	.nv.constant0._Z18AdjustStreamValuesPfS_iii,"a",@progbits
	.sectionflags	@""
	.align	4
.nv.constant0._Z18AdjustStreamValuesPfS_iii:
	.zero		924


//--------------------- .nv.constant0._Z21EfficientPrefixSumUltPfS_iS_ --------------------------
	.section	.nv.constant0._Z21EfficientPrefixSumUltPfS_iS_,"a",@progbits
	.sectionflags	@""
	.align	4
.nv.constant0._Z21EfficientPrefixSumUltPfS_iS_:
	.zero		928


//--------------------- SYMBOLS --------------------------

	.type		.nv.reservedSmem.offset0,@object
	.size		.nv.reservedSmem.offset0,0x4
	.type		.nv.reservedSmem.cap,@object
	.size		.nv.reservedSmem.cap,0x4
